	.headerflags	@"EF_CUDA_TEXMODE_UNIFIED EF_CUDA_64BIT_ADDRESS EF_CUDA_ACCELERATORS EF_CUDA_SM90 EF_CUDA_VIRTUAL_SM(EF_CUDA_SM90)"
	.elftype	@"ET_EXEC"


//--------------------- .nv.info                  --------------------------
	.section	.nv.info,"",@"SHT_CUDA_INFO"
	.align	4


	//----- nvinfo : EIATTR_REGCOUNT
	.align		4
        /*0000*/ 	.byte	0x04, 0x2f
        /*0002*/ 	.short	(.L_3 - .L_2)
	.align		4
.L_2:
        /*0004*/ 	.word	index@(triton_poi_fused__native_batch_norm_legit_no_training_convolution_relu_77)
        /*0008*/ 	.word	0x00000013


	//----- nvinfo : EIATTR_MIN_STACK_SIZE
	.align		4
.L_3:
        /*000c*/ 	.byte	0x04, 0x12
        /*000e*/ 	.short	(.L_5 - .L_4)
	.align		4
.L_4:
        /*0010*/ 	.word	index@(triton_poi_fused__native_batch_norm_legit_no_training_convolution_relu_77)
        /*0014*/ 	.word	0x00000000


	//----- nvinfo : EIATTR_FRAME_SIZE
	.align		4
.L_5:
        /*0018*/ 	.byte	0x04, 0x11
        /*001a*/ 	.short	(.L_7 - .L_6)
	.align		4
.L_6:
        /*001c*/ 	.word	index@(triton_poi_fused__native_batch_norm_legit_no_training_convolution_relu_77)
        /*0020*/ 	.word	0x00000000


	//----- nvinfo : EIATTR_MIN_STACK_SIZE
	.align		4
.L_7:
        /*0024*/ 	.byte	0x04, 0x12
        /*0026*/ 	.short	(.L_9 - .L_8)
	.align		4
.L_8:
        /*0028*/ 	.word	index@(triton_poi_fused__native_batch_norm_legit_no_training_convolution_relu_77)
        /*002c*/ 	.word	0x00000000
.L_9:


//--------------------- .nv.info.triton_poi_fused__native_batch_norm_legit_no_training_convolution_relu_77 --------------------------
	.section	.nv.info.triton_poi_fused__native_batch_norm_legit_no_training_convolution_relu_77,"",@"SHT_CUDA_INFO"
	.sectionflags	@""
	.align	4


	//----- nvinfo : EIATTR_CUDA_API_VERSION
	.align		4
        /*0000*/ 	.byte	0x04, 0x37
        /*0002*/ 	.short	(.L_11 - .L_10)
.L_10:
        /*0004*/ 	.word	0x0000007c


	//----- nvinfo : EIATTR_KPARAM_INFO
	.align		4
.L_11:
        /*0008*/ 	.byte	0x04, 0x17
        /*000a*/ 	.short	(.L_13 - .L_12)
.L_12:
        /*000c*/ 	.word	0x00000000
        /*0010*/ 	.short	0x0007
        /*0012*/ 	.short	0x0038
        /*0014*/ 	.byte	0x00, 0xf0, 0x11, 0x00


	//----- nvinfo : EIATTR_KPARAM_INFO
	.align		4
.L_13:
        /*0018*/ 	.byte	0x04, 0x17
        /*001a*/ 	.short	(.L_15 - .L_14)
.L_14:
        /*001c*/ 	.word	0x00000000
        /*0020*/ 	.short	0x0006
        /*0022*/ 	.short	0x0030
        /*0024*/ 	.byte	0x00, 0xf4, 0x21, 0x00


	//----- nvinfo : EIATTR_KPARAM_INFO
	.align		4
.L_15:
        /*0028*/ 	.byte	0x04, 0x17
        /*002a*/ 	.short	(.L_17 - .L_16)
.L_16:
        /*002c*/ 	.word	0x00000000
        /*0030*/ 	.short	0x0005
        /*0032*/ 	.short	0x0028
        /*0034*/ 	.byte	0x00, 0xf4, 0x21, 0x00


	//----- nvinfo : EIATTR_KPARAM_INFO
	.align		4
.L_17:
        /*0038*/ 	.byte	0x04, 0x17
        /*003a*/ 	.short	(.L_19 - .L_18)
.L_18:
        /*003c*/ 	.word	0x00000000
        /*0040*/ 	.short	0x0004
        /*0042*/ 	.short	0x0020
        /*0044*/ 	.byte	0x00, 0xf4, 0x21, 0x00


	//----- nvinfo : EIATTR_KPARAM_INFO
	.align		4
.L_19:
        /*0048*/ 	.byte	0x04, 0x17
        /*004a*/ 	.short	(.L_21 - .L_20)
.L_20:
        /*004c*/ 	.word	0x00000000
        /*0050*/ 	.short	0x0003
        /*0052*/ 	.short	0x0018
        /*0054*/ 	.byte	0x00, 0xf4, 0x21, 0x00


	//----- nvinfo : EIATTR_KPARAM_INFO
	.align		4
.L_21:
        /*0058*/ 	.byte	0x04, 0x17
        /*005a*/ 	.short	(.L_23 - .L_22)
.L_22:
        /*005c*/ 	.word	0x00000000
        /*0060*/ 	.short	0x0002
        /*0062*/ 	.short	0x0010
        /*0064*/ 	.byte	0x00, 0xf4, 0x21, 0x00


	//----- nvinfo : EIATTR_KPARAM_INFO
	.align		4
.L_23:
        /*0068*/ 	.byte	0x04, 0x17
        /*006a*/ 	.short	(.L_25 - .L_24)
.L_24:
        /*006c*/ 	.word	0x00000000
        /*0070*/ 	.short	0x0001
        /*0072*/ 	.short	0x0008
        /*0074*/ 	.byte	0x00, 0xf4, 0x21, 0x00


	//----- nvinfo : EIATTR_KPARAM_INFO
	.align		4
.L_25:
        /*0078*/ 	.byte	0x04, 0x17
        /*007a*/ 	.short	(.L_27 - .L_26)
.L_26:
        /*007c*/ 	.word	0x00000000
        /*0080*/ 	.short	0x0000
        /*0082*/ 	.short	0x0000
        /*0084*/ 	.byte	0x00, 0xf4, 0x21, 0x00


	//----- nvinfo : EIATTR_SPARSE_MMA_MASK
	.align		4
.L_27:
        /*0088*/ 	.byte	0x03, 0x50
        /*008a*/ 	.short	0x0000


	//----- nvinfo : EIATTR_MAXREG_COUNT
	.align		4
        /*008c*/ 	.byte	0x03, 0x1b
        /*008e*/ 	.short	0x00ff


	//----- nvinfo : EIATTR_EXIT_INSTR_OFFSETS
	.align		4
        /*0090*/ 	.byte	0x04, 0x1c
        /*0092*/ 	.short	(.L_29 - .L_28)


	//   ....[0]....
.L_28:
        /*0094*/ 	.word	0x00000350


	//----- nvinfo : EIATTR_REQNTID
	.align		4
.L_29:
        /*0098*/ 	.byte	0x04, 0x10
        /*009a*/ 	.short	(.L_31 - .L_30)
.L_30:
        /*009c*/ 	.word	0x00000080
        /*00a0*/ 	.word	0x00000001
        /*00a4*/ 	.word	0x00000001


	//----- nvinfo : EIATTR_CBANK_PARAM_SIZE
	.align		4
.L_31:
        /*00a8*/ 	.byte	0x03, 0x19
        /*00aa*/ 	.short	0x003c


	//----- nvinfo : EIATTR_PARAM_CBANK
	.align		4
        /*00ac*/ 	.byte	0x04, 0x0a
        /*00ae*/ 	.short	(.L_33 - .L_32)
	.align		4
.L_32:
        /*00b0*/ 	.word	index@(.nv.constant0.triton_poi_fused__native_batch_norm_legit_no_training_convolution_relu_77)
        /*00b4*/ 	.short	0x0210
        /*00b6*/ 	.short	0x003c


	//----- nvinfo : EIATTR_SW_WAR
	.align		4
.L_33:
        /*00b8*/ 	.byte	0x04, 0x36
        /*00ba*/ 	.short	(.L_35 - .L_34)
.L_34:
        /*00bc*/ 	.word	0x00000008
.L_35:


//--------------------- .nv.callgraph             --------------------------
	.section	.nv.callgraph,"",@"SHT_CUDA_CALLGRAPH"
	.align	4
	.sectionentsize	8
	.align		4
        /*0000*/ 	.word	0x00000000
	.align		4
        /*0004*/ 	.word	0xffffffff
	.align		4
        /*0008*/ 	.word	0x00000000
	.align		4
        /*000c*/ 	.word	0xfffffffe
	.align		4
        /*0010*/ 	.word	0x00000000
	.align		4
        /*0014*/ 	.word	0xfffffffd
	.align		4
        /*0018*/ 	.word	0x00000000
	.align		4
        /*001c*/ 	.word	0xfffffffc


//--------------------- .nv.constant4             --------------------------
	.section	.nv.constant4,"a",@progbits
	.align	8
	.align		8
.nv.constant4:
        /*0000*/ 	.dword	_$_str
	.align		8
        /*0008*/ 	.dword	_$_str_$_2


//--------------------- .text.triton_poi_fused__native_batch_norm_legit_no_training_convolution_relu_77 --------------------------
	.section	.text.triton_poi_fused__native_batch_norm_legit_no_training_convolution_relu_77,"ax",@progbits
	.align	128
        .global         triton_poi_fused__native_batch_norm_legit_no_training_convolution_relu_77
        .type           triton_poi_fused__native_batch_norm_legit_no_training_convolution_relu_77,@function
        .size           triton_poi_fused__native_batch_norm_legit_no_training_convolution_relu_77,(.L_x_1 - triton_poi_fused__native_batch_norm_legit_no_training_convolution_relu_77)
        .other          triton_poi_fused__native_batch_norm_legit_no_training_convolution_relu_77,@"STO_CUDA_ENTRY STV_DEFAULT"
triton_poi_fused__native_batch_norm_legit_no_training_convolution_relu_77:
.text.triton_poi_fused__native_batch_norm_legit_no_training_convolution_relu_77:
[----:B------:R-:W-:Y:S01]  /*0000*/  LDC R1, c[0x0][0x28] ;  /* 0x00000a00ff017b82 */ /* 0x000fe20000000800 */
[----:B------:R-:W1:Y:S07]  /*0010*/  S2R R0, SR_TID.X ;  /* 0x0000000000007919 */ /* 0x000e6e0000002100 */
[----:B------:R-:W2:Y:S01]  /*0020*/  LDC.64 R10, c[0x0][0x228] ;  /* 0x00008a00ff0a7b82 */ /* 0x000ea20000000a00 */
[----:B------:R-:W-:Y:S01]  /*0030*/  ULDC.64 UR4, c[0x0][0x208] ;  /* 0x0000820000047ab9 */ /* 0x000fe20000000a00 */
[----:B------:R-:W3:Y:S06]  /*0040*/  S2R R3, SR_CTAID.X ;  /* 0x0000000000037919 */ /* 0x000eec0000002500 */
[----:B------:R-:W4:Y:S08]  /*0050*/  LDC.64 R6, c[0x0][0x218] ;  /* 0x00008600ff067b82 */ /* 0x000f300000000a00 */
[----:B------:R-:W5:Y:S08]  /*0060*/  LDC.64 R8, c[0x0][0x220] ;  /* 0x00008800ff087b82 */ /* 0x000f700000000a00 */
[----:B------:R-:W5:Y:S01]  /*0070*/  LDC.64 R12, c[0x0][0x230] ;  /* 0x00008c00ff0c7b82 */ /* 0x000f620000000a00 */
[----:B-1----:R-:W-:-:S07]  /*0080*/  LOP3.LUT R0, R0, 0x7f, RZ, 0xc0, !PT ;  /* 0x0000007f00007812 */ /* 0x002fce00078ec0ff */
[----:B------:R-:W1:Y:S01]  /*0090*/  LDC.64 R4, c[0x0][0x238] ;  /* 0x00008e00ff047b82 */ /* 0x000e620000000a00 */
[----:B---3--:R-:W-:Y:S02]  /*00a0*/  SHF.R.S32.HI R2, RZ, 0x18, R3 ;  /* 0x00000018ff027819 */ /* 0x008fe40000011403 */
[----:B------:R-:W-:Y:S02]  /*00b0*/  LEA R0, R3, R0, 0x7 ;  /* 0x0000000003007211 */ /* 0x000fe400078e38ff */
[----:B------:R-:W-:-:S04]  /*00c0*/  SGXT R3, R2, 0x1 ;  /* 0x000000010203781a */ /* 0x000fc80000000200 */
[----:B------:R-:W-:-:S04]  /*00d0*/  LEA.HI R3, R3, R0, RZ, 0x4 ;  /* 0x0000000003037211 */ /* 0x000fc800078f20ff */
[--C-:B------:R-:W-:Y:S02]  /*00e0*/  SHF.R.S32.HI R2, RZ, 0x4, R3.reuse ;  /* 0x00000004ff027819 */ /* 0x100fe40000011403 */
[----:B------:R-:W-:-:S04]  /*00f0*/  SHF.R.S32.HI R3, RZ, 0x1f, R3 ;  /* 0x0000001fff037819 */ /* 0x000fc80000011403 */
[----:B------:R-:W-:-:S04]  /*0100*/  LEA.HI R3, R3, R2, RZ, 0x8 ;  /* 0x0000000203037211 */ /* 0x000fc800078f40ff */
[----:B------:R-:W-:-:S04]  /*0110*/  LOP3.LUT R3, R3, 0xffffff00, RZ, 0xc0, !PT ;  /* 0xffffff0003037812 */ /* 0x000fc800078ec0ff */
[----:B------:R-:W-:Y:S02]  /*0120*/  IADD3 R15, R2, -R3, RZ ;  /* 0x80000003020f7210 */ /* 0x000fe40007ffe0ff */
[----:B------:R-:W3:Y:S03]  /*0130*/  LDC.64 R2, c[0x0][0x210] ;  /* 0x00008400ff027b82 */ /* 0x000ee60000000a00 */
[----:B--2---:R-:W-:-:S05]  /*0140*/  IMAD.WIDE R10, R15, 0x4, R10 ;  /* 0x000000040f0a7825 */ /* 0x004fca00078e020a */
[----:B------:R2:W2:Y:S01]  /*0150*/  LDG.E.EL R16, desc[UR4][R10.64] ;  /* 0x000000040a107981 */ /* 0x0004a2000c2e1900 */
[----:B----4-:R-:W-:-:S04]  /*0160*/  IMAD.WIDE R6, R15, 0x4, R6 ;  /* 0x000000040f067825 */ /* 0x010fc800078e0206 */
[C---:B-----5:R-:W-:Y:S02]  /*0170*/  IMAD.WIDE R8, R15.reuse, 0x4, R8 ;  /* 0x000000040f087825 */ /* 0x060fe400078e0208 */
[----:B------:R4:W5:Y:S02]  /*0180*/  LDG.E.EL R7, desc[UR4][R6.64] ;  /* 0x0000000406077981 */ /* 0x000964000c2e1900 */
[----:B---3--:R-:W-:Y:S02]  /*0190*/  IMAD.WIDE R2, R0, 0x4, R2 ;  /* 0x0000000400027825 */ /* 0x008fe400078e0202 */
[----:B------:R-:W3:Y:S04]  /*01a0*/  LDG.E.EL R8, desc[UR4][R8.64] ;  /* 0x0000000408087981 */ /* 0x000ee8000c2e1900 */
[----:B------:R-:W5:Y:S01]  /*01b0*/  LDG.E R14, desc[UR4][R2.64] ;  /* 0x00000004020e7981 */ /* 0x000f62000c1e1900 */
[----:B0-2---:R-:W-:-:S04]  /*01c0*/  IMAD.WIDE R10, R15, 0x4, R12 ;  /* 0x000000040f0a7825 */ /* 0x005fc800078e020c */
[----:B-1----:R-:W-:Y:S02]  /*01d0*/  IMAD.WIDE R12, R15, 0x4, R4 ;  /* 0x000000040f0c7825 */ /* 0x002fe400078e0204 */
[----:B------:R-:W2:Y:S01]  /*01e0*/  LDG.E.EL R10, desc[UR4][R10.64] ;  /* 0x000000040a0a7981 */ /* 0x000ea2000c2e1900 */
[----:B----4-:R-:W-:Y:S01]  /*01f0*/  HFMA2.MMA R6, -RZ, RZ, 1.625, 0 ;  /* 0x3e800000ff067435 */ /* 0x010fe200000001ff */
[----:B------:R-:W0:Y:S02]  /*0200*/  LDC.64 R4, c[0x0][0x240] ;  /* 0x00009000ff047b82 */ /* 0x000e240000000a00 */
[----:B------:R-:W2:Y:S01]  /*0210*/  LDG.E.EL R13, desc[UR4][R12.64] ;  /* 0x000000040c0d7981 */ /* 0x000ea2000c2e1900 */
[----:B0-----:R-:W-:-:S04]  /*0220*/  IMAD.WIDE R4, R0, 0x4, R4 ;  /* 0x0000000400047825 */ /* 0x001fc800078e0204 */
[----:B------:R-:W-:-:S04]  /*0230*/  FADD R16, R16, 9.9999997473787516356e-06 ;  /* 0x3727c5ac10107421 */ /* 0x000fc80000000000 */
[----:B------:R-:W0:Y:S02]  /*0240*/  MUFU.SQRT R15, R16 ;  /* 0x00000010000f7308 */ /* 0x000e240000002000 */
[C---:B0-----:R-:W-:Y:S02]  /*0250*/  FSETP.GT.AND P0, PT, R15.reuse, 8.50705917302346158658e+37, PT ;  /* 0x7e8000000f00780b */ /* 0x041fe40003f04000 */
[----:B------:R-:W-:-:S11]  /*0260*/  FSETP.GEU.AND P1, PT, R15, 1.175494350822287508e-38, PT ;  /* 0x008000000f00780b */ /* 0x000fd60003f2e000 */
[----:B------:R-:W-:-:S04]  /*0270*/  @P0 FMUL R15, R15, 0.25 ;  /* 0x3e8000000f0f0820 */ /* 0x000fc80000400000 */
[----:B------:R-:W-:-:S06]  /*0280*/  @!P1 FMUL R15, R15, 16777216 ;  /* 0x4b8000000f0f9820 */ /* 0x000fcc0000400000 */
[----:B------:R-:W0:Y:S01]  /*0290*/  MUFU.RCP R15, R15 ;  /* 0x0000000f000f7308 */ /* 0x000e220000001000 */
[----:B------:R-:W-:Y:S01]  /*02a0*/  FSEL R6, R6, 1, P0 ;  /* 0x3f80000006067808 */ /* 0x000fe20000000000 */
[----:B-----5:R-:W-:-:S04]  /*02b0*/  FADD R7, R14, R7 ;  /* 0x000000070e077221 */ /* 0x020fc80000000000 */
[----:B------:R-:W-:Y:S01]  /*02c0*/  @!P1 FMUL R6, R6, 16777216 ;  /* 0x4b80000006069820 */ /* 0x000fe20000400000 */
[----:B---3--:R-:W-:-:S03]  /*02d0*/  FADD R8, -R8, R7 ;  /* 0x0000000708087221 */ /* 0x008fc60000000100 */
[----:B0-----:R-:W-:-:S04]  /*02e0*/  FMUL R9, R15, R6 ;  /* 0x000000060f097220 */ /* 0x001fc80000400000 */
[----:B------:R-:W-:-:S04]  /*02f0*/  FMUL R8, R8, R9 ;  /* 0x0000000908087220 */ /* 0x000fc80000400000 */
[----:B--2---:R-:W-:-:S05]  /*0300*/  FFMA R8, R10, R8, R13 ;  /* 0x000000080a087223 */ /* 0x004fca000000000d */
[----:B------:R-:W-:-:S04]  /*0310*/  FSETP.GEU.AND P0, PT, R8, RZ, PT ;  /* 0x000000ff0800720b */ /* 0x000fc80003f0e000 */
[----:B------:R-:W-:Y:S01]  /*0320*/  FSEL R9, R8, RZ, P0 ;  /* 0x000000ff08097208 */ /* 0x000fe20000000000 */
[----:B------:R-:W-:Y:S04]  /*0330*/  STG.E desc[UR4][R2.64], R7 ;  /* 0x0000000702007986 */ /* 0x000fe8000c101904 */
[----:B------:R-:W-:Y:S01]  /*0340*/  STG.E desc[UR4][R4.64], R9 ;  /* 0x0000000904007986 */ /* 0x000fe2000c101904 */
[----:B------:R-:W-:Y:S05]  /*0350*/  EXIT ;  /* 0x000000000000794d */ /* 0x000fea0003800000 */
.L_x_0:
[----:B------:R-:W-:-:S00]  /*0360*/  BRA `(.L_x_0) ;  /* 0xfffffffc00fc7947 */ /* 0x000fc0000383ffff */
[----:B------:R-:W-:-:S00]  /*0370*/  NOP ;  /* 0x0000000000007918 */ /* 0x000fc00000000000 */
        /* <DEDUP_REMOVED lines=8> */
.L_x_1:


//--------------------- .nv.global.init           --------------------------
	.section	.nv.global.init,"aw",@progbits
.nv.global.init:
	.type		_$_str,@object
	.size		_$_str,(_$_str_$_2 - _$_str)
_$_str:
        /*0000*/ 	.byte	0x5f, 0x5f, 0x43, 0x55, 0x44, 0x41, 0x5f, 0x46, 0x54, 0x5a, 0x00
	.type		_$_str_$_2,@object
	.size		_$_str_$_2,(.L_1 - _$_str_$_2)
_$_str_$_2:
        /*000b*/ 	.byte	0x5f, 0x5f, 0x43, 0x55, 0x44, 0x41, 0x5f, 0x50, 0x52, 0x45, 0x43, 0x5f, 0x53, 0x51, 0x52, 0x54
        /*001b*/ 	.byte	0x00
.L_1:


//--------------------- .nv.constant0.triton_poi_fused__native_batch_norm_legit_no_training_convolution_relu_77 --------------------------
	.section	.nv.constant0.triton_poi_fused__native_batch_norm_legit_no_training_convolution_relu_77,"a",@progbits
	.sectionflags	@""
	.align	4
.nv.constant0.triton_poi_fused__native_batch_norm_legit_no_training_convolution_relu_77:
	.zero		588
